//
// Generated by NVIDIA NVVM Compiler
//
// Compiler Build ID: CL-36424714
// Cuda compilation tools, release 13.0, V13.0.88
// Based on NVVM 20.0.0
//

.version 9.0
.target sm_100
.address_size 64

	// .globl	_Z10computeSumPjS_
// _ZZ10computeSumPjS_E3sum has been demoted

.visible .entry _Z10computeSumPjS_(
	.param .u64 .ptr .align 1 _Z10computeSumPjS__param_0,
	.param .u64 .ptr .align 1 _Z10computeSumPjS__param_1
)
{
	.reg .pred 	%p<3>;
	.reg .b32 	%r<72>;
	.reg .b64 	%rd<12>;
	// demoted variable
	.shared .align 4 .u32 _ZZ10computeSumPjS_E3sum;
	ld.param.u64 	%rd5, [_Z10computeSumPjS__param_0];
	cvta.to.global.u64 	%rd6, %rd5;
	mov.b32 	%r71, 0;
	st.shared.u32 	[_ZZ10computeSumPjS_E3sum], %r71;
	bar.sync 	0;
	mov.u32 	%r4, %tid.x;
	mul.wide.u32 	%rd7, %r4, 4096;
	add.s64 	%rd8, %rd7, %rd6;
	add.s64 	%rd11, %rd8, 64;
$L__BB0_1:
	ld.global.u32 	%r5, [%rd11+-64];
	atom.shared.add.u32 	%r6, [_ZZ10computeSumPjS_E3sum], %r5;
	ld.global.u32 	%r7, [%rd11+-60];
	atom.shared.add.u32 	%r8, [_ZZ10computeSumPjS_E3sum], %r7;
	ld.global.u32 	%r9, [%rd11+-56];
	atom.shared.add.u32 	%r10, [_ZZ10computeSumPjS_E3sum], %r9;
	ld.global.u32 	%r11, [%rd11+-52];
	atom.shared.add.u32 	%r12, [_ZZ10computeSumPjS_E3sum], %r11;
	ld.global.u32 	%r13, [%rd11+-48];
	atom.shared.add.u32 	%r14, [_ZZ10computeSumPjS_E3sum], %r13;
	ld.global.u32 	%r15, [%rd11+-44];
	atom.shared.add.u32 	%r16, [_ZZ10computeSumPjS_E3sum], %r15;
	ld.global.u32 	%r17, [%rd11+-40];
	atom.shared.add.u32 	%r18, [_ZZ10computeSumPjS_E3sum], %r17;
	ld.global.u32 	%r19, [%rd11+-36];
	atom.shared.add.u32 	%r20, [_ZZ10computeSumPjS_E3sum], %r19;
	ld.global.u32 	%r21, [%rd11+-32];
	atom.shared.add.u32 	%r22, [_ZZ10computeSumPjS_E3sum], %r21;
	ld.global.u32 	%r23, [%rd11+-28];
	atom.shared.add.u32 	%r24, [_ZZ10computeSumPjS_E3sum], %r23;
	ld.global.u32 	%r25, [%rd11+-24];
	atom.shared.add.u32 	%r26, [_ZZ10computeSumPjS_E3sum], %r25;
	ld.global.u32 	%r27, [%rd11+-20];
	atom.shared.add.u32 	%r28, [_ZZ10computeSumPjS_E3sum], %r27;
	ld.global.u32 	%r29, [%rd11+-16];
	atom.shared.add.u32 	%r30, [_ZZ10computeSumPjS_E3sum], %r29;
	ld.global.u32 	%r31, [%rd11+-12];
	atom.shared.add.u32 	%r32, [_ZZ10computeSumPjS_E3sum], %r31;
	ld.global.u32 	%r33, [%rd11+-8];
	atom.shared.add.u32 	%r34, [_ZZ10computeSumPjS_E3sum], %r33;
	ld.global.u32 	%r35, [%rd11+-4];
	atom.shared.add.u32 	%r36, [_ZZ10computeSumPjS_E3sum], %r35;
	ld.global.u32 	%r37, [%rd11];
	atom.shared.add.u32 	%r38, [_ZZ10computeSumPjS_E3sum], %r37;
	ld.global.u32 	%r39, [%rd11+4];
	atom.shared.add.u32 	%r40, [_ZZ10computeSumPjS_E3sum], %r39;
	ld.global.u32 	%r41, [%rd11+8];
	atom.shared.add.u32 	%r42, [_ZZ10computeSumPjS_E3sum], %r41;
	ld.global.u32 	%r43, [%rd11+12];
	atom.shared.add.u32 	%r44, [_ZZ10computeSumPjS_E3sum], %r43;
	ld.global.u32 	%r45, [%rd11+16];
	atom.shared.add.u32 	%r46, [_ZZ10computeSumPjS_E3sum], %r45;
	ld.global.u32 	%r47, [%rd11+20];
	atom.shared.add.u32 	%r48, [_ZZ10computeSumPjS_E3sum], %r47;
	ld.global.u32 	%r49, [%rd11+24];
	atom.shared.add.u32 	%r50, [_ZZ10computeSumPjS_E3sum], %r49;
	ld.global.u32 	%r51, [%rd11+28];
	atom.shared.add.u32 	%r52, [_ZZ10computeSumPjS_E3sum], %r51;
	ld.global.u32 	%r53, [%rd11+32];
	atom.shared.add.u32 	%r54, [_ZZ10computeSumPjS_E3sum], %r53;
	ld.global.u32 	%r55, [%rd11+36];
	atom.shared.add.u32 	%r56, [_ZZ10computeSumPjS_E3sum], %r55;
	ld.global.u32 	%r57, [%rd11+40];
	atom.shared.add.u32 	%r58, [_ZZ10computeSumPjS_E3sum], %r57;
	ld.global.u32 	%r59, [%rd11+44];
	atom.shared.add.u32 	%r60, [_ZZ10computeSumPjS_E3sum], %r59;
	ld.global.u32 	%r61, [%rd11+48];
	atom.shared.add.u32 	%r62, [_ZZ10computeSumPjS_E3sum], %r61;
	ld.global.u32 	%r63, [%rd11+52];
	atom.shared.add.u32 	%r64, [_ZZ10computeSumPjS_E3sum], %r63;
	ld.global.u32 	%r65, [%rd11+56];
	atom.shared.add.u32 	%r66, [_ZZ10computeSumPjS_E3sum], %r65;
	ld.global.u32 	%r67, [%rd11+60];
	atom.shared.add.u32 	%r68, [_ZZ10computeSumPjS_E3sum], %r67;
	add.s32 	%r71, %r71, 32;
	add.s64 	%rd11, %rd11, 128;
	setp.ne.s32 	%p1, %r71, 1024;
	@%p1 bra 	$L__BB0_1;
	bar.sync 	0;
	mov.u32 	%r69, %tid.x;
	setp.ne.s32 	%p2, %r69, 0;
	@%p2 bra 	$L__BB0_4;
	ld.param.u64 	%rd10, [_Z10computeSumPjS__param_1];
	ld.shared.u32 	%r70, [_ZZ10computeSumPjS_E3sum];
	cvta.to.global.u64 	%rd9, %rd10;
	st.global.u32 	[%rd9], %r70;
$L__BB0_4:
	ret;

}


// ===== COMPILED SASS (sm_100) =====

	.target	sm_100

	.elftype	@"ET_EXEC"


//--------------------- .note.nv.tkinfo           --------------------------
	.section	.note.nv.tkinfo,"",@"SHT_NOTE"
	.sectionflags	@"SHF_NOTE_NV_TKINFO"
	.tkinfo
        /*0018*/ 	.word	0x00000002
        /*0030*/ 	.string	""
        /*0030*/ 	.string	"ptxas"
        /*0030*/ 	.string	"Cuda compilation tools, release 13.0, V13.0.88"
        /*0030*/ 	.string	"Build cuda_13.0.r13.0/compiler.36424714_0"
        /*0030*/ 	.string	"-arch sm_100 -m 64 "



//--------------------- .note.nv.cuinfo           --------------------------
	.section	.note.nv.cuinfo,"",@"SHT_NOTE"
	.sectionflags	@"SHF_NOTE_NV_CUINFO"
        /*0018*/ 	.short	0x0002
        /*001a*/ 	.short	0x0064
        /*001c*/ 	.short	0x0082
	.zero		2


//--------------------- .nv.info                  --------------------------
	.section	.nv.info,"",@"SHT_CUDA_INFO"
	.align	4


	//----- nvinfo : EIATTR_REGCOUNT
	.align		4
        /*0000*/ 	.byte	0x04, 0x2f
        /*0002*/ 	.short	(.L_1 - .L_0)
	.align		4
.L_0:
        /*0004*/ 	.word	index@(_Z10computeSumPjS_)
        /*0008*/ 	.word	0x00000020


	//----- nvinfo : EIATTR_FRAME_SIZE
	.align		4
.L_1:
        /*000c*/ 	.byte	0x04, 0x11
        /*000e*/ 	.short	(.L_3 - .L_2)
	.align		4
.L_2:
        /*0010*/ 	.word	index@(_Z10computeSumPjS_)
        /*0014*/ 	.word	0x00000000


	//----- nvinfo : EIATTR_MIN_STACK_SIZE
	.align		4
.L_3:
        /*0018*/ 	.byte	0x04, 0x12
        /*001a*/ 	.short	(.L_5 - .L_4)
	.align		4
.L_4:
        /*001c*/ 	.word	index@(_Z10computeSumPjS_)
        /*0020*/ 	.word	0x00000000
.L_5:


//--------------------- .nv.compat                --------------------------
	.section	.nv.compat,"",@"SHT_CUDA_COMPAT_INFO"
	.align	4
        /*0000*/ 	.byte	0x02, 0x09, 0x00, 0x00, 0x02, 0x02, 0x01, 0x00, 0x02, 0x05, 0x05, 0x00, 0x03, 0x07, 0x01, 0x01
        /*0010*/ 	.byte	0x02, 0x03, 0x00, 0x00, 0x02, 0x06, 0x01, 0x00, 0x04, 0x0b, 0x08, 0x00, 0x09, 0x00, 0x00, 0x00
        /*0020*/ 	.byte	0x00, 0x00, 0x00, 0x00


//--------------------- .nv.info._Z10computeSumPjS_ --------------------------
	.section	.nv.info._Z10computeSumPjS_,"",@"SHT_CUDA_INFO"
	.sectionflags	@""
	.align	4


	//----- nvinfo : EIATTR_CUDA_API_VERSION
	.align		4
        /*0000*/ 	.byte	0x04, 0x37
        /*0002*/ 	.short	(.L_7 - .L_6)
.L_6:
        /*0004*/ 	.word	0x00000082


	//----- nvinfo : EIATTR_KPARAM_INFO
	.align		4
.L_7:
        /*0008*/ 	.byte	0x04, 0x17
        /*000a*/ 	.short	(.L_9 - .L_8)
.L_8:
        /*000c*/ 	.word	0x00000000
        /*0010*/ 	.short	0x0001
        /*0012*/ 	.short	0x0008
        /*0014*/ 	.byte	0x00, 0xf5, 0x21, 0x00


	//----- nvinfo : EIATTR_KPARAM_INFO
	.align		4
.L_9:
        /*0018*/ 	.byte	0x04, 0x17
        /*001a*/ 	.short	(.L_11 - .L_10)
.L_10:
        /*001c*/ 	.word	0x00000000
        /*0020*/ 	.short	0x0000
        /*0022*/ 	.short	0x0000
        /*0024*/ 	.byte	0x00, 0xf5, 0x21, 0x00


	//----- nvinfo : EIATTR_SPARSE_MMA_MASK
	.align		4
.L_11:
        /*0028*/ 	.byte	0x03, 0x50
        /*002a*/ 	.short	0x0000


	//----- nvinfo : EIATTR_MAXREG_COUNT
	.align		4
        /*002c*/ 	.byte	0x03, 0x1b
        /*002e*/ 	.short	0x00ff


	//----- nvinfo : EIATTR_NUM_BARRIERS
	.align		4
        /*0030*/ 	.byte	0x02, 0x4c
        /*0032*/ 	.byte	0x01
	.zero		1


	//----- nvinfo : EIATTR_MERCURY_ISA_VERSION
	.align		4
        /*0034*/ 	.byte	0x03, 0x5f
        /*0036*/ 	.short	0x0101


	//----- nvinfo : EIATTR_INT_WARP_WIDE_INSTR_OFFSETS
	.align		4
        /*0038*/ 	.byte	0x04, 0x31
        /*003a*/ 	.short	(.L_13 - .L_12)


	//   ....[0]....
.L_12:
        /*003c*/ 	.word	0x00000270


	//   ....[1]....
        /*0040*/ 	.word	0x00000280


	//   ....[2]....
        /*0044*/ 	.word	0x000002a0


	//   ....[3]....
        /*0048*/ 	.word	0x000002c0


	//   ....[4]....
        /*004c*/ 	.word	0x000002f0


	//   ....[5]....
        /*0050*/ 	.word	0x00000310


	//   ....[6]....
        /*0054*/ 	.word	0x00000330


	//   ....[7]....
        /*0058*/ 	.word	0x00000350


	//   ....[8]....
        /*005c*/ 	.word	0x00000360


	//   ....[9]....
        /*0060*/ 	.word	0x00000380


	//   ....[10]....
        /*0064*/ 	.word	0x00000390


	//   ....[11]....
        /*0068*/ 	.word	0x000003a0


	//   ....[12]....
        /*006c*/ 	.word	0x000003b0


	//   ....[13]....
        /*0070*/ 	.word	0x000003d0


	//   ....[14]....
        /*0074*/ 	.word	0x000003e0


	//   ....[15]....
        /*0078*/ 	.word	0x000003f0


	//   ....[16]....
        /*007c*/ 	.word	0x00000400


	//   ....[17]....
        /*0080*/ 	.word	0x00000410


	//   ....[18]....
        /*0084*/ 	.word	0x00000420


	//   ....[19]....
        /*0088*/ 	.word	0x00000440


	//   ....[20]....
        /*008c*/ 	.word	0x00000480


	//   ....[21]....
        /*0090*/ 	.word	0x00000490


	//   ....[22]....
        /*0094*/ 	.word	0x000004a0


	//   ....[23]....
        /*0098*/ 	.word	0x000004b0


	//   ....[24]....
        /*009c*/ 	.word	0x000004c0


	//   ....[25]....
        /*00a0*/ 	.word	0x00000500


	//   ....[26]....
        /*00a4*/ 	.word	0x00000530


	//   ....[27]....
        /*00a8*/ 	.word	0x00000580


	//   ....[28]....
        /*00ac*/ 	.word	0x00000590


	//   ....[29]....
        /*00b0*/ 	.word	0x000005b0


	//   ....[30]....
        /*00b4*/ 	.word	0x000005e0


	//   ....[31]....
        /*00b8*/ 	.word	0x00000620


	//   ....[32]....
        /*00bc*/ 	.word	0x00000640


	//----- nvinfo : EIATTR_VRC_CTA_INIT_COUNT
	.align		4
.L_13:
        /*00c0*/ 	.byte	0x02, 0x4a
	.zero		1
	.zero		1


	//----- nvinfo : EIATTR_EXIT_INSTR_OFFSETS
	.align		4
        /*00c4*/ 	.byte	0x04, 0x1c
        /*00c6*/ 	.short	(.L_15 - .L_14)


	//   ....[0]....
.L_14:
        /*00c8*/ 	.word	0x00000980


	//   ....[1]....
        /*00cc*/ 	.word	0x000009c0


	//----- nvinfo : EIATTR_CBANK_PARAM_SIZE
	.align		4
.L_15:
        /*00d0*/ 	.byte	0x03, 0x19
        /*00d2*/ 	.short	0x0010


	//----- nvinfo : EIATTR_PARAM_CBANK
	.align		4
        /*00d4*/ 	.byte	0x04, 0x0a
        /*00d6*/ 	.short	(.L_17 - .L_16)
	.align		4
.L_16:
        /*00d8*/ 	.word	index@(.nv.constant0._Z10computeSumPjS_)
        /*00dc*/ 	.short	0x0380
        /*00de*/ 	.short	0x0010


	//----- nvinfo : EIATTR_SW_WAR
	.align		4
.L_17:
        /*00e0*/ 	.byte	0x04, 0x36
        /*00e2*/ 	.short	(.L_19 - .L_18)
.L_18:
        /*00e4*/ 	.word	0x00000008
.L_19:


//--------------------- .nv.callgraph             --------------------------
	.section	.nv.callgraph,"",@"SHT_CUDA_CALLGRAPH"
	.align	4
	.sectionentsize	8
	.align		4
        /*0000*/ 	.word	0x00000000
	.align		4
        /*0004*/ 	.word	0xffffffff
	.align		4
        /*0008*/ 	.word	0x00000000
	.align		4
        /*000c*/ 	.word	0xfffffffe
	.align		4
        /*0010*/ 	.word	0x00000000
	.align		4
        /*0014*/ 	.word	0xfffffffd
	.align		4
        /*0018*/ 	.word	0x00000000
	.align		4
        /*001c*/ 	.word	0xfffffffc


//--------------------- .text._Z10computeSumPjS_  --------------------------
	.section	.text._Z10computeSumPjS_,"ax",@progbits
	.align	128
        .global         _Z10computeSumPjS_
        .type           _Z10computeSumPjS_,@function
        .size           _Z10computeSumPjS_,(.L_x_2 - _Z10computeSumPjS_)
        .other          _Z10computeSumPjS_,@"STO_CUDA_ENTRY STV_DEFAULT"
_Z10computeSumPjS_:
.text._Z10computeSumPjS_:
[----:B------:R-:W-:Y:S08]  /*0000*/  LDC R1, c[0x0][0x37c] ;  /* 0x0000df00ff017b82 */ /* 0x000ff00000000800 */
[----:B------:R-:W0:Y:S01]  /*0010*/  S2UR UR5, SR_CgaCtaId ;  /* 0x00000000000579c3 */ /* 0x000e220000008800 */
[----:B------:R-:W1:Y:S01]  /*0020*/  S2R R0, SR_TID.X ;  /* 0x0000000000007919 */ /* 0x000e620000002100 */
[----:B------:R-:W-:Y:S01]  /*0030*/  UMOV UR4, 0x400 ;  /* 0x0000040000047882 */ /* 0x000fe20000000000 */
[----:B------:R-:W2:Y:S05]  /*0040*/  LDCU.64 UR8, c[0x0][0x358] ;  /* 0x00006b00ff0877ac */ /* 0x000eaa0008000a00 */
[----:B------:R-:W1:Y:S01]  /*0050*/  LDC.64 R2, c[0x0][0x380] ;  /* 0x0000e000ff027b82 */ /* 0x000e620000000a00 */
[----:B0-----:R-:W-:-:S03]  /*0060*/  ULEA UR5, UR5, UR4, 0x18 ;  /* 0x0000000405057291 */ /* 0x001fc6000f8ec0ff */
[----:B------:R-:W-:-:S06]  /*0070*/  UMOV UR4, URZ ;  /* 0x000000ff00047c82 */ /* 0x000fcc0008000000 */
[----:B------:R-:W-:Y:S01]  /*0080*/  STS [UR5], RZ ;  /* 0x000000ffff007988 */ /* 0x000fe20008000805 */
[----:B-1----:R-:W-:Y:S01]  /*0090*/  IMAD.WIDE.U32 R2, R0, 0x1000, R2 ;  /* 0x0000100000027825 */ /* 0x002fe200078e0002 */
[----:B------:R-:W-:Y:S02]  /*00a0*/  BAR.SYNC.DEFER_BLOCKING 0x0 ;  /* 0x0000000000007b1d */ /* 0x000fe40000010000 */
[----:B------:R-:W-:-:S05]  /*00b0*/  IADD3 R2, P0, PT, R2, 0x40, RZ ;  /* 0x0000004002027810 */ /* 0x000fca0007f1e0ff */
[----:B--2---:R-:W-:-:S08]  /*00c0*/  IMAD.X R3, RZ, RZ, R3, P0 ;  /* 0x000000ffff037224 */ /* 0x004fd000000e0603 */
.L_x_0:
[----:B--2---:R-:W2:Y:S04]  /*00d0*/  LDG.E R8, desc[UR8][R2.64+-0x38] ;  /* 0xffffc80802087981 */ /* 0x004ea8000c1e1900 */
[----:B------:R-:W3:Y:S04]  /*00e0*/  LDG.E R7, desc[UR8][R2.64+-0x3c] ;  /* 0xffffc40802077981 */ /* 0x000ee8000c1e1900 */
[----:B------:R-:W4:Y:S04]  /*00f0*/  LDG.E R6, desc[UR8][R2.64+-0x40] ;  /* 0xffffc00802067981 */ /* 0x000f28000c1e1900 */
[----:B------:R-:W5:Y:S04]  /*0100*/  LDG.E R23, desc[UR8][R2.64+-0x34] ;  /* 0xffffcc0802177981 */ /* 0x000f68000c1e1900 */
        /* <DEDUP_REMOVED lines=21> */
[----:B------:R-:W5:Y:S01]  /*0260*/  LDG.E R29, desc[UR8][R2.64+0x34] ;  /* 0x00003408021d7981 */ /* 0x000f62000c1e1900 */
[----:B--2---:R0:W-:Y:S08]  /*0270*/  REDUX.SUM UR11, R8 ;  /* 0x00000000080b73c4 */ /* 0x0041f0000000c000 */
[----:B---3--:R1:W-:Y:S01]  /*0280*/  REDUX.SUM UR10, R7 ;  /* 0x00000000070a73c4 */ /* 0x0083e2000000c000 */
[----:B0-----:R-:W2:Y:S07]  /*0290*/  LDG.E R8, desc[UR8][R2.64+0x20] ;  /* 0x0000200802087981 */ /* 0x001eae000c1e1900 */
[----:B----4-:R0:W3:Y:S01]  /*02a0*/  REDUX.SUM UR7, R6 ;  /* 0x00000000060773c4 */ /* 0x0100e2000000c000 */
[----:B-1----:R-:W4:Y:S07]  /*02b0*/  LDG.E R7, desc[UR8][R2.64+0x24] ;  /* 0x0000240802077981 */ /* 0x002f2e000c1e1900 */
[----:B-----5:R1:W-:Y:S01]  /*02c0*/  REDUX.SUM UR12, R23 ;  /* 0x00000000170c73c4 */ /* 0x0203e2000000c000 */
[----:B0-----:R-:W5:Y:S04]  /*02d0*/  LDG.E R6, desc[UR8][R2.64+0x28] ;  /* 0x0000280802067981 */ /* 0x001f68000c1e1900 */
[----:B-1----:R-:W5:Y:S03]  /*02e0*/  LDG.E R23, desc[UR8][R2.64+0x2c] ;  /* 0x00002c0802177981 */ /* 0x002f66000c1e1900 */
[----:B------:R0:W-:Y:S02]  /*02f0*/  REDUX.SUM UR16, R24 ;  /* 0x00000000181073c4 */ /* 0x0001e4000000c000 */
[----:B0-----:R-:W5:Y:S06]  /*0300*/  LDG.E R24, desc[UR8][R2.64+0x38] ;  /* 0x0000380802187981 */ /* 0x001f6c000c1e1900 */
[----:B------:R0:W-:Y:S02]  /*0310*/  REDUX.SUM UR17, R22 ;  /* 0x00000000161173c4 */ /* 0x0001e4000000c000 */
[----:B0-----:R-:W5:Y:S06]  /*0320*/  LDG.E R22, desc[UR8][R2.64+0x3c] ;  /* 0x00003c0802167981 */ /* 0x001f6c000c1e1900 */
[----:B------:R0:W-:Y:S02]  /*0330*/  REDUX.SUM UR13, R27 ;  /* 0x000000001b0d73c4 */ /* 0x0001e4000000c000 */
[----:B0-----:R-:W0:Y:S06]  /*0340*/  S2R R27, SR_LANEID ;  /* 0x00000000001b7919 */ /* 0x001e2c0000000000 */
[----:B------:R-:W-:Y:S01]  /*0350*/  REDUX.SUM UR14, R26 ;  /* 0x000000001a0e73c4 */ /* 0x000fe2000000c000 */
[----:B------:R-:W-:-:S02]  /*0360*/  VOTEU.ANY UR6, UPT, PT ;  /* 0x0000000000067886 */ /* 0x000fc400038e0100 */
[----:B------:R-:W-:-:S05]  /*0370*/  UFLO.U32 UR6, UR6 ;  /* 0x00000006000672bd */ /* 0x000fca00080e0000 */
[----:B------:R-:W1:Y:S08]  /*0380*/  REDUX.SUM UR15, R25 ;  /* 0x00000000190f73c4 */ /* 0x000e70000000c000 */
[----:B------:R3:W1:Y:S08]  /*0390*/  REDUX.SUM UR18, R4 ;  /* 0x00000000041273c4 */ /* 0x000670000000c000 */
[----:B------:R-:W1:Y:S08]  /*03a0*/  REDUX.SUM UR19, R21 ;  /* 0x00000000151373c4 */ /* 0x000e70000000c000 */
[----:B------:R3:W1:Y:S01]  /*03b0*/  REDUX.SUM UR20, R5 ;  /* 0x00000000051473c4 */ /* 0x000662000000c000 */
[----:B0-----:R-:W-:-:S07]  /*03c0*/  ISETP.EQ.U32.AND P0, PT, R27, UR6, PT ;  /* 0x000000061b007c0c */ /* 0x001fce000bf02070 */
[----:B------:R-:W0:Y:S08]  /*03d0*/  REDUX.SUM UR21, R20 ;  /* 0x00000000141573c4 */ /* 0x000e30000000c000 */
[----:B------:R-:W0:Y:S08]  /*03e0*/  REDUX.SUM UR22, R19 ;  /* 0x00000000131673c4 */ /* 0x000e30000000c000 */
[----:B------:R-:W0:Y:S08]  /*03f0*/  REDUX.SUM UR23, R18 ;  /* 0x00000000121773c4 */ /* 0x000e30000000c000 */
[----:B------:R-:W0:Y:S08]  /*0400*/  REDUX.SUM UR24, R17 ;  /* 0x00000000111873c4 */ /* 0x000e30000000c000 */
[----:B------:R-:W0:Y:S08]  /*0410*/  REDUX.SUM UR25, R16 ;  /* 0x00000000101973c4 */ /* 0x000e30000000c000 */
[----:B------:R-:W0:Y:S01]  /*0420*/  REDUX.SUM UR26, R15 ;  /* 0x000000000f1a73c4 */ /* 0x000e22000000c000 */
[----:B---3--:R-:W-:-:S07]  /*0430*/  IMAD.U32 R4, RZ, RZ, UR7 ;  /* 0x00000007ff047e24 */ /* 0x008fce000f8e00ff */
[----:B------:R-:W3:Y:S01]  /*0440*/  REDUX.SUM UR27, R14 ;  /* 0x000000000e1b73c4 */ /* 0x000ee2000000c000 */
[----:B------:R-:W-:Y:S01]  /*0450*/  MOV R5, UR10 ;  /* 0x0000000a00057c02 */ /* 0x000fe20008000f00 */
[----:B------:R1:W-:Y:S04]  /*0460*/  @P0 ATOMS.ADD RZ, [UR5], R4 ;  /* 0x00000004ffff098c */ /* 0x0003e80008000005 */
[----:B------:R1:W-:Y:S02]  /*0470*/  @P0 ATOMS.ADD RZ, [UR5], R5 ;  /* 0x00000005ffff098c */ /* 0x0003e40008000005 */
[----:B------:R-:W3:Y:S08]  /*0480*/  REDUX.SUM UR28, R13 ;  /* 0x000000000d1c73c4 */ /* 0x000ef0000000c000 */
[----:B------:R-:W3:Y:S08]  /*0490*/  REDUX.SUM UR29, R12 ;  /* 0x000000000c1d73c4 */ /* 0x000ef0000000c000 */
[----:B------:R-:W3:Y:S08]  /*04a0*/  REDUX.SUM UR30, R11 ;  /* 0x000000000b1e73c4 */ /* 0x000ef0000000c000 */
[----:B------:R1:W3:Y:S08]  /*04b0*/  REDUX.SUM UR31, R10 ;  /* 0x000000000a1f73c4 */ /* 0x0002f0000000c000 */
[----:B------:R0:W3:Y:S01]  /*04c0*/  REDUX.SUM UR32, R9 ;  /* 0x00000000092073c4 */ /* 0x0000e2000000c000 */
[----:B-1----:R-:W-:Y:S01]  /*04d0*/  IMAD.U32 R10, RZ, RZ, UR15 ;  /* 0x0000000fff0a7e24 */ /* 0x002fe2000f8e00ff */
[----:B------:R-:W-:Y:S01]  /*04e0*/  MOV R4, UR16 ;  /* 0x0000001000047c02 */ /* 0x000fe20008000f00 */
[----:B------:R-:W-:-:S05]  /*04f0*/  IMAD.U32 R5, RZ, RZ, UR17 ;  /* 0x00000011ff057e24 */ /* 0x000fca000f8e00ff */
[----:B------:R-:W-:Y:S01]  /*0500*/  REDUX.SUM UR7, R28 ;  /* 0x000000001c0773c4 */ /* 0x000fe2000000c000 */
[----:B0-----:R-:W-:Y:S01]  /*0510*/  IMAD.U32 R9, RZ, RZ, UR13 ;  /* 0x0000000dff097e24 */ /* 0x001fe2000f8e00ff */
[----:B------:R-:W-:-:S06]  /*0520*/  MOV R11, UR18 ;  /* 0x00000012000b7c02 */ /* 0x000fcc0008000f00 */
[----:B------:R-:W-:Y:S01]  /*0530*/  REDUX.SUM UR10, R29 ;  /* 0x000000001d0a73c4 */ /* 0x000fe2000000c000 */
[----:B------:R-:W-:Y:S01]  /*0540*/  IMAD.U32 R12, RZ, RZ, UR19 ;  /* 0x00000013ff0c7e24 */ /* 0x000fe2000f8e00ff */
[----:B------:R-:W-:Y:S01]  /*0550*/  MOV R13, UR20 ;  /* 0x00000014000d7c02 */ /* 0x000fe20008000f00 */
[----:B------:R-:W-:-:S04]  /*0560*/  UIADD3 UR4, UPT, UPT, UR4, 0x20, URZ ;  /* 0x0000002004047890 */ /* 0x000fc8000fffe0ff */
[----:B------:R-:W-:Y:S01]  /*0570*/  UISETP.NE.AND UP0, UPT, UR4, 0x400, UPT ;  /* 0x000004000400788c */ /* 0x000fe2000bf05270 */
[----:B--2---:R0:W1:Y:S08]  /*0580*/  REDUX.SUM UR33, R8 ;  /* 0x00000000082173c4 */ /* 0x004070000000c000 */
[----:B----4-:R2:W4:Y:S01]  /*0590*/  REDUX.SUM UR34, R7 ;  /* 0x00000000072273c4 */ /* 0x010522000000c000 */
[----:B0-----:R-:W-:-:S07]  /*05a0*/  MOV R8, UR12 ;  /* 0x0000000c00087c02 */ /* 0x001fce0008000f00 */
[----:B-----5:R0:W5:Y:S01]  /*05b0*/  REDUX.SUM UR35, R6 ;  /* 0x00000000062373c4 */ /* 0x020162000000c000 */
[----:B--2---:R-:W-:-:S05]  /*05c0*/  IMAD.U32 R7, RZ, RZ, UR11 ;  /* 0x0000000bff077e24 */ /* 0x004fca000f8e00ff */
[----:B------:R-:W-:Y:S02]  /*05d0*/  @P0 ATOMS.ADD RZ, [UR5], R7 ;  /* 0x00000007ffff098c */ /* 0x000fe40008000005 */
[----:B------:R-:W2:Y:S01]  /*05e0*/  REDUX.SUM UR6, R23 ;  /* 0x00000000170673c4 */ /* 0x000ea2000000c000 */
[----:B0-----:R-:W-:Y:S01]  /*05f0*/  MOV R6, UR14 ;  /* 0x0000000e00067c02 */ /* 0x001fe20008000f00 */
[----:B------:R-:W-:Y:S04]  /*0600*/  @P0 ATOMS.ADD RZ, [UR5], R8 ;  /* 0x00000008ffff098c */ /* 0x000fe80008000005 */
[----:B------:R-:W-:Y:S02]  /*0610*/  @P0 ATOMS.ADD RZ, [UR5], R9 ;  /* 0x00000009ffff098c */ /* 0x000fe40008000005 */
[----:B------:R-:W0:Y:S02]  /*0620*/  REDUX.SUM UR11, R24 ;  /* 0x00000000180b73c4 */ /* 0x000e24000000c000 */
[----:B------:R3:W-:Y:S06]  /*0630*/  @P0 ATOMS.ADD RZ, [UR5], R6 ;  /* 0x00000006ffff098c */ /* 0x0007ec0008000005 */
[----:B------:R-:W0:Y:S01]  /*0640*/  REDUX.SUM UR12, R22 ;  /* 0x00000000160c73c4 */ /* 0x000e22000000c000 */
[----:B------:R1:W-:Y:S01]  /*0650*/  @P0 ATOMS.ADD RZ, [UR5], R10 ;  /* 0x0000000affff098c */ /* 0x0003e20008000005 */
[----:B---3--:R-:W-:Y:S01]  /*0660*/  IMAD.U32 R6, RZ, RZ, UR21 ;  /* 0x00000015ff067e24 */ /* 0x008fe2000f8e00ff */
[----:B------:R-:W-:-:S02]  /*0670*/  MOV R7, UR22 ;  /* 0x0000001600077c02 */ /* 0x000fc40008000f00 */
[----:B------:R3:W-:Y:S01]  /*0680*/  @P0 ATOMS.ADD RZ, [UR5], R4 ;  /* 0x00000004ffff098c */ /* 0x0007e20008000005 */
[----:B------:R-:W-:Y:S01]  /*0690*/  IMAD.U32 R8, RZ, RZ, UR23 ;  /* 0x00000017ff087e24 */ /* 0x000fe2000f8e00ff */
[----:B------:R-:W-:Y:S02]  /*06a0*/  MOV R9, UR24 ;  /* 0x0000001800097c02 */ /* 0x000fe40008000f00 */
[----:B------:R4:W-:Y:S01]  /*06b0*/  @P0 ATOMS.ADD RZ, [UR5], R5 ;  /* 0x00000005ffff098c */ /* 0x0009e20008000005 */
[----:B-1----:R-:W-:-:S03]  /*06c0*/  IMAD.U32 R10, RZ, RZ, UR25 ;  /* 0x00000019ff0a7e24 */ /* 0x002fc6000f8e00ff */
[----:B------:R1:W-:Y:S01]  /*06d0*/  @P0 ATOMS.ADD RZ, [UR5], R11 ;  /* 0x0000000bffff098c */ /* 0x0003e20008000005 */
[----:B---3--:R-:W-:-:S03]  /*06e0*/  MOV R4, UR26 ;  /* 0x0000001a00047c02 */ /* 0x008fc60008000f00 */
[----:B------:R3:W-:Y:S01]  /*06f0*/  @P0 ATOMS.ADD RZ, [UR5], R12 ;  /* 0x0000000cffff098c */ /* 0x0007e20008000005 */
[----:B----4-:R-:W-:-:S03]  /*0700*/  IMAD.U32 R5, RZ, RZ, UR27 ;  /* 0x0000001bff057e24 */ /* 0x010fc6000f8e00ff */
[----:B------:R4:W-:Y:S01]  /*0710*/  @P0 ATOMS.ADD RZ, [UR5], R13 ;  /* 0x0000000dffff098c */ /* 0x0009e20008000005 */
[----:B-1----:R-:W-:-:S03]  /*0720*/  MOV R11, UR28 ;  /* 0x0000001c000b7c02 */ /* 0x002fc60008000f00 */
[----:B------:R1:W-:Y:S01]  /*0730*/  @P0 ATOMS.ADD RZ, [UR5], R6 ;  /* 0x00000006ffff098c */ /* 0x0003e20008000005 */
[----:B---3--:R-:W-:-:S03]  /*0740*/  IMAD.U32 R12, RZ, RZ, UR29 ;  /* 0x0000001dff0c7e24 */ /* 0x008fc6000f8e00ff */
[----:B------:R3:W-:Y:S01]  /*0750*/  @P0 ATOMS.ADD RZ, [UR5], R7 ;  /* 0x00000007ffff098c */ /* 0x0007e20008000005 */
[----:B----4-:R-:W-:-:S03]  /*0760*/  MOV R13, UR30 ;  /* 0x0000001e000d7c02 */ /* 0x010fc60008000f00 */
        /* <DEDUP_REMOVED lines=9> */
[----:B-----5:R-:W-:-:S03]  /*0800*/  IMAD.U32 R10, RZ, RZ, UR35 ;  /* 0x00000023ff0a7e24 */ /* 0x020fc6000f8e00ff */
[----:B------:R3:W-:Y:S01]  /*0810*/  @P0 ATOMS.ADD RZ, [UR5], R11 ;  /* 0x0000000bffff098c */ /* 0x0007e20008000005 */
[----:B--2---:R-:W-:-:S03]  /*0820*/  MOV R4, UR6 ;  /* 0x0000000600047c02 */ /* 0x004fc60008000f00 */
[----:B------:R0:W-:Y:S01]  /*0830*/  @P0 ATOMS.ADD RZ, [UR5], R12 ;  /* 0x0000000cffff098c */ /* 0x0001e20008000005 */
[----:B-1----:R-:W-:-:S03]  /*0840*/  IMAD.U32 R5, RZ, RZ, UR7 ;  /* 0x00000007ff057e24 */ /* 0x002fc6000f8e00ff */
[----:B------:R1:W-:Y:S01]  /*0850*/  @P0 ATOMS.ADD RZ, [UR5], R13 ;  /* 0x0000000dffff098c */ /* 0x0003e20008000005 */
[----:B---3--:R-:W-:-:S03]  /*0860*/  MOV R11, UR10 ;  /* 0x0000000a000b7c02 */ /* 0x008fc60008000f00 */
[----:B------:R2:W-:Y:S01]  /*0870*/  @P0 ATOMS.ADD RZ, [UR5], R6 ;  /* 0x00000006ffff098c */ /* 0x0005e20008000005 */
[----:B0-----:R-:W-:-:S03]  /*0880*/  IMAD.U32 R12, RZ, RZ, UR11 ;  /* 0x0000000bff0c7e24 */ /* 0x001fc6000f8e00ff */
[----:B------:R2:W-:Y:S01]  /*0890*/  @P0 ATOMS.ADD RZ, [UR5], R7 ;  /* 0x00000007ffff098c */ /* 0x0005e20008000005 */
[----:B-1----:R-:W-:-:S03]  /*08a0*/  MOV R13, UR12 ;  /* 0x0000000c000d7c02 */ /* 0x002fc60008000f00 */
[----:B------:R2:W-:Y:S04]  /*08b0*/  @P0 ATOMS.ADD RZ, [UR5], R8 ;  /* 0x00000008ffff098c */ /* 0x0005e80008000005 */
[----:B------:R2:W-:Y:S04]  /*08c0*/  @P0 ATOMS.ADD RZ, [UR5], R9 ;  /* 0x00000009ffff098c */ /* 0x0005e80008000005 */
[----:B------:R2:W-:Y:S04]  /*08d0*/  @P0 ATOMS.ADD RZ, [UR5], R10 ;  /* 0x0000000affff098c */ /* 0x0005e80008000005 */
[----:B------:R2:W-:Y:S04]  /*08e0*/  @P0 ATOMS.ADD RZ, [UR5], R4 ;  /* 0x00000004ffff098c */ /* 0x0005e80008000005 */
[----:B------:R2:W-:Y:S04]  /*08f0*/  @P0 ATOMS.ADD RZ, [UR5], R5 ;  /* 0x00000005ffff098c */ /* 0x0005e80008000005 */
[----:B------:R2:W-:Y:S04]  /*0900*/  @P0 ATOMS.ADD RZ, [UR5], R11 ;  /* 0x0000000bffff098c */ /* 0x0005e80008000005 */
[----:B------:R2:W-:Y:S04]  /*0910*/  @P0 ATOMS.ADD RZ, [UR5], R12 ;  /* 0x0000000cffff098c */ /* 0x0005e80008000005 */
[----:B------:R2:W-:Y:S01]  /*0920*/  @P0 ATOMS.ADD RZ, [UR5], R13 ;  /* 0x0000000dffff098c */ /* 0x0005e20008000005 */
[----:B------:R-:W-:-:S05]  /*0930*/  IADD3 R2, P0, PT, R2, 0x80, RZ ;  /* 0x0000008002027810 */ /* 0x000fca0007f1e0ff */
[----:B------:R-:W-:Y:S01]  /*0940*/  IMAD.X R3, RZ, RZ, R3, P0 ;  /* 0x000000ffff037224 */ /* 0x000fe200000e0603 */
[----:B------:R-:W-:Y:S07]  /*0950*/  BRA.U UP0, `(.L_x_0) ;  /* 0xfffffff500dc7547 */ /* 0x000fee000b83ffff */
[----:B------:R-:W-:Y:S01]  /*0960*/  BAR.SYNC.DEFER_BLOCKING 0x0 ;  /* 0x0000000000007b1d */ /* 0x000fe20000010000 */
[----:B------:R-:W-:-:S13]  /*0970*/  ISETP.NE.AND P0, PT, R0, RZ, PT ;  /* 0x000000ff0000720c */ /* 0x000fda0003f05270 */
[----:B------:R-:W-:Y:S05]  /*0980*/  @P0 EXIT ;  /* 0x000000000000094d */ /* 0x000fea0003800000 */
[----:B--2---:R-:W0:Y:S01]  /*0990*/  LDS R5, [UR5] ;  /* 0x00000005ff057984 */ /* 0x004e220008000800 */
[----:B------:R-:W0:Y:S03]  /*09a0*/  LDC.64 R2, c[0x0][0x388] ;  /* 0x0000e200ff027b82 */ /* 0x000e260000000a00 */
[----:B0-----:R-:W-:Y:S01]  /*09b0*/  STG.E desc[UR8][R2.64], R5 ;  /* 0x0000000502007986 */ /* 0x001fe2000c101908 */
[----:B------:R-:W-:Y:S05]  /*09c0*/  EXIT ;  /* 0x000000000000794d */ /* 0x000fea0003800000 */
.L_x_1:
[----:B------:R-:W-:-:S00]  /*09d0*/  BRA `(.L_x_1) ;  /* 0xfffffffc00fc7947 */ /* 0x000fc0000383ffff */
[----:B------:R-:W-:-:S00]  /*09e0*/  NOP ;  /* 0x0000000000007918 */ /* 0x000fc00000000000 */
        /* <DEDUP_REMOVED lines=9> */
.L_x_2:


//--------------------- .nv.shared._Z10computeSumPjS_ --------------------------
	.section	.nv.shared._Z10computeSumPjS_,"aw",@nobits
	.sectionflags	@""
	.align	4
.nv.shared._Z10computeSumPjS_:
	.zero		1028


//--------------------- .nv.shared.reserved.0     --------------------------
	.section	.nv.shared.reserved.0,"aw",@nobits
	.weak		__nv_reservedSMEM_offset_0_alias
	.size		__nv_reservedSMEM_offset_0_alias, 0, 64
	.other		__nv_reservedSMEM_offset_0_alias,@"STO_CUDA_RESERVED_SHARED STV_DEFAULT"
__nv_reservedSMEM_offset_0_alias:
	.zero		0
	.zero		64


//--------------------- .nv.constant0._Z10computeSumPjS_ --------------------------
	.section	.nv.constant0._Z10computeSumPjS_,"a",@progbits
	.sectionflags	@""
	.align	4
.nv.constant0._Z10computeSumPjS_:
	.zero		912


//--------------------- SYMBOLS --------------------------

	.type		.nv.reservedSmem.offset0,@object
	.size		.nv.reservedSmem.offset0,0x4
	.type		.nv.reservedSmem.cap,@object
	.size		.nv.reservedSmem.cap,0x4
